	.headerflags	@"EF_CUDA_TEXMODE_UNIFIED EF_CUDA_64BIT_ADDRESS EF_CUDA_ACCELERATORS EF_CUDA_SM90 EF_CUDA_VIRTUAL_SM(EF_CUDA_SM90)"
	.elftype	@"ET_EXEC"


//--------------------- .nv.info                  --------------------------
	.section	.nv.info,"",@"SHT_CUDA_INFO"
	.align	4


	//----- nvinfo : EIATTR_REGCOUNT
	.align		4
        /*0000*/ 	.byte	0x04, 0x2f
        /*0002*/ 	.short	(.L_3 - .L_2)
	.align		4
.L_2:
        /*0004*/ 	.word	index@(triton_per_fused__native_batch_norm_legit__native_batch_norm_legit_no_training_add_mul_0)
        /*0008*/ 	.word	0x00000016


	//----- nvinfo : EIATTR_MIN_STACK_SIZE
	.align		4
.L_3:
        /*000c*/ 	.byte	0x04, 0x12
        /*000e*/ 	.short	(.L_5 - .L_4)
	.align		4
.L_4:
        /*0010*/ 	.word	index@(triton_per_fused__native_batch_norm_legit__native_batch_norm_legit_no_training_add_mul_0)
        /*0014*/ 	.word	0x00000000


	//----- nvinfo : EIATTR_FRAME_SIZE
	.align		4
.L_5:
        /*0018*/ 	.byte	0x04, 0x11
        /*001a*/ 	.short	(.L_7 - .L_6)
	.align		4
.L_6:
        /*001c*/ 	.word	index@(triton_per_fused__native_batch_norm_legit__native_batch_norm_legit_no_training_add_mul_0)
        /*0020*/ 	.word	0x00000000


	//----- nvinfo : EIATTR_MIN_STACK_SIZE
	.align		4
.L_7:
        /*0024*/ 	.byte	0x04, 0x12
        /*0026*/ 	.short	(.L_9 - .L_8)
	.align		4
.L_8:
        /*0028*/ 	.word	index@(triton_per_fused__native_batch_norm_legit__native_batch_norm_legit_no_training_add_mul_0)
        /*002c*/ 	.word	0x00000000
.L_9:


//--------------------- .nv.info.triton_per_fused__native_batch_norm_legit__native_batch_norm_legit_no_training_add_mul_0 --------------------------
	.section	.nv.info.triton_per_fused__native_batch_norm_legit__native_batch_norm_legit_no_training_add_mul_0,"",@"SHT_CUDA_INFO"
	.sectionflags	@""
	.align	4


	//----- nvinfo : EIATTR_CUDA_API_VERSION
	.align		4
        /*0000*/ 	.byte	0x04, 0x37
        /*0002*/ 	.short	(.L_11 - .L_10)
.L_10:
        /*0004*/ 	.word	0x0000007c


	//----- nvinfo : EIATTR_KPARAM_INFO
	.align		4
.L_11:
        /*0008*/ 	.byte	0x04, 0x17
        /*000a*/ 	.short	(.L_13 - .L_12)
.L_12:
        /*000c*/ 	.word	0x00000000
        /*0010*/ 	.short	0x000b
        /*0012*/ 	.short	0x0054
        /*0014*/ 	.byte	0x00, 0xf0, 0x11, 0x00


	//----- nvinfo : EIATTR_KPARAM_INFO
	.align		4
.L_13:
        /*0018*/ 	.byte	0x04, 0x17
        /*001a*/ 	.short	(.L_15 - .L_14)
.L_14:
        /*001c*/ 	.word	0x00000000
        /*0020*/ 	.short	0x000a
        /*0022*/ 	.short	0x0050
        /*0024*/ 	.byte	0x00, 0xf0, 0x11, 0x00


	//----- nvinfo : EIATTR_KPARAM_INFO
	.align		4
.L_15:
        /*0028*/ 	.byte	0x04, 0x17
        /*002a*/ 	.short	(.L_17 - .L_16)
.L_16:
        /*002c*/ 	.word	0x00000000
        /*0030*/ 	.short	0x0009
        /*0032*/ 	.short	0x0048
        /*0034*/ 	.byte	0x00, 0xf4, 0x21, 0x00


	//----- nvinfo : EIATTR_KPARAM_INFO
	.align		4
.L_17:
        /*0038*/ 	.byte	0x04, 0x17
        /*003a*/ 	.short	(.L_19 - .L_18)
.L_18:
        /*003c*/ 	.word	0x00000000
        /*0040*/ 	.short	0x0008
        /*0042*/ 	.short	0x0040
        /*0044*/ 	.byte	0x00, 0xf4, 0x21, 0x00


	//----- nvinfo : EIATTR_KPARAM_INFO
	.align		4
.L_19:
        /*0048*/ 	.byte	0x04, 0x17
        /*004a*/ 	.short	(.L_21 - .L_20)
.L_20:
        /*004c*/ 	.word	0x00000000
        /*0050*/ 	.short	0x0007
        /*0052*/ 	.short	0x0038
        /*0054*/ 	.byte	0x00, 0xf4, 0x21, 0x00


	//----- nvinfo : EIATTR_KPARAM_INFO
	.align		4
.L_21:
        /*0058*/ 	.byte	0x04, 0x17
        /*005a*/ 	.short	(.L_23 - .L_22)
.L_22:
        /*005c*/ 	.word	0x00000000
        /*0060*/ 	.short	0x0006
        /*0062*/ 	.short	0x0030
        /*0064*/ 	.byte	0x00, 0xf4, 0x21, 0x00


	//----- nvinfo : EIATTR_KPARAM_INFO
	.align		4
.L_23:
        /*0068*/ 	.byte	0x04, 0x17
        /*006a*/ 	.short	(.L_25 - .L_24)
.L_24:
        /*006c*/ 	.word	0x00000000
        /*0070*/ 	.short	0x0005
        /*0072*/ 	.short	0x0028
        /*0074*/ 	.byte	0x00, 0xf4, 0x21, 0x00


	//----- nvinfo : EIATTR_KPARAM_INFO
	.align		4
.L_25:
        /*0078*/ 	.byte	0x04, 0x17
        /*007a*/ 	.short	(.L_27 - .L_26)
.L_26:
        /*007c*/ 	.word	0x00000000
        /*0080*/ 	.short	0x0004
        /*0082*/ 	.short	0x0020
        /*0084*/ 	.byte	0x00, 0xf4, 0x21, 0x00


	//----- nvinfo : EIATTR_KPARAM_INFO
	.align		4
.L_27:
        /*0088*/ 	.byte	0x04, 0x17
        /*008a*/ 	.short	(.L_29 - .L_28)
.L_28:
        /*008c*/ 	.word	0x00000000
        /*0090*/ 	.short	0x0003
        /*0092*/ 	.short	0x0018
        /*0094*/ 	.byte	0x00, 0xf4, 0x21, 0x00


	//----- nvinfo : EIATTR_KPARAM_INFO
	.align		4
.L_29:
        /*0098*/ 	.byte	0x04, 0x17
        /*009a*/ 	.short	(.L_31 - .L_30)
.L_30:
        /*009c*/ 	.word	0x00000000
        /*00a0*/ 	.short	0x0002
        /*00a2*/ 	.short	0x0010
        /*00a4*/ 	.byte	0x00, 0xf4, 0x21, 0x00


	//----- nvinfo : EIATTR_KPARAM_INFO
	.align		4
.L_31:
        /*00a8*/ 	.byte	0x04, 0x17
        /*00aa*/ 	.short	(.L_33 - .L_32)
.L_32:
        /*00ac*/ 	.word	0x00000000
        /*00b0*/ 	.short	0x0001
        /*00b2*/ 	.short	0x0008
        /*00b4*/ 	.byte	0x00, 0xf4, 0x21, 0x00


	//----- nvinfo : EIATTR_KPARAM_INFO
	.align		4
.L_33:
        /*00b8*/ 	.byte	0x04, 0x17
        /*00ba*/ 	.short	(.L_35 - .L_34)
.L_34:
        /*00bc*/ 	.word	0x00000000
        /*00c0*/ 	.short	0x0000
        /*00c2*/ 	.short	0x0000
        /*00c4*/ 	.byte	0x00, 0xf4, 0x21, 0x00


	//----- nvinfo : EIATTR_SPARSE_MMA_MASK
	.align		4
.L_35:
        /*00c8*/ 	.byte	0x03, 0x50
        /*00ca*/ 	.short	0x0000


	//----- nvinfo : EIATTR_MAXREG_COUNT
	.align		4
        /*00cc*/ 	.byte	0x03, 0x1b
        /*00ce*/ 	.short	0x00ff


	//----- nvinfo : EIATTR_COOP_GROUP_MASK_REGIDS
	.align		4
        /*00d0*/ 	.byte	0x04, 0x29
        /*00d2*/ 	.short	(.L_37 - .L_36)


	//   ....[0]....
.L_36:
        /*00d4*/ 	.word	0xffffffff


	//   ....[1]....
        /*00d8*/ 	.word	0xffffffff


	//   ....[2]....
        /*00dc*/ 	.word	0xffffffff


	//   ....[3]....
        /*00e0*/ 	.word	0xffffffff


	//   ....[4]....
        /*00e4*/ 	.word	0xffffffff


	//   ....[5]....
        /*00e8*/ 	.word	0xffffffff


	//   ....[6]....
        /*00ec*/ 	.word	0xffffffff


	//   ....[7]....
        /*00f0*/ 	.word	0xffffffff


	//   ....[8]....
        /*00f4*/ 	.word	0xffffffff


	//   ....[9]....
        /*00f8*/ 	.word	0xffffffff


	//   ....[10]....
        /*00fc*/ 	.word	0xffffffff


	//   ....[11]....
        /*0100*/ 	.word	0xffffffff


	//----- nvinfo : EIATTR_COOP_GROUP_INSTR_OFFSETS
	.align		4
.L_37:
        /*0104*/ 	.byte	0x04, 0x28
        /*0106*/ 	.short	(.L_39 - .L_38)


	//   ....[0]....
.L_38:
        /*0108*/ 	.word	0x000002e0


	//   ....[1]....
        /*010c*/ 	.word	0x00000300


	//   ....[2]....
        /*0110*/ 	.word	0x00000330


	//   ....[3]....
        /*0114*/ 	.word	0x00000370


	//   ....[4]....
        /*0118*/ 	.word	0x000003c0


	//   ....[5]....
        /*011c*/ 	.word	0x00000450


	//   ....[6]....
        /*0120*/ 	.word	0x000004e0


	//   ....[7]....
        /*0124*/ 	.word	0x00000500


	//   ....[8]....
        /*0128*/ 	.word	0x00000520


	//   ....[9]....
        /*012c*/ 	.word	0x00000550


	//   ....[10]....
        /*0130*/ 	.word	0x00000580


	//   ....[11]....
        /*0134*/ 	.word	0x000005e0


	//----- nvinfo : EIATTR_EXIT_INSTR_OFFSETS
	.align		4
.L_39:
        /*0138*/ 	.byte	0x04, 0x1c
        /*013a*/ 	.short	(.L_41 - .L_40)


	//   ....[0]....
.L_40:
        /*013c*/ 	.word	0x00000700


	//   ....[1]....
        /*0140*/ 	.word	0x00000720


	//----- nvinfo : EIATTR_REQNTID
	.align		4
.L_41:
        /*0144*/ 	.byte	0x04, 0x10
        /*0146*/ 	.short	(.L_43 - .L_42)
.L_42:
        /*0148*/ 	.word	0x00000040
        /*014c*/ 	.word	0x00000001
        /*0150*/ 	.word	0x00000001


	//----- nvinfo : EIATTR_CBANK_PARAM_SIZE
	.align		4
.L_43:
        /*0154*/ 	.byte	0x03, 0x19
        /*0156*/ 	.short	0x0058


	//----- nvinfo : EIATTR_PARAM_CBANK
	.align		4
        /*0158*/ 	.byte	0x04, 0x0a
        /*015a*/ 	.short	(.L_45 - .L_44)
	.align		4
.L_44:
        /*015c*/ 	.word	index@(.nv.constant0.triton_per_fused__native_batch_norm_legit__native_batch_norm_legit_no_training_add_mul_0)
        /*0160*/ 	.short	0x0210
        /*0162*/ 	.short	0x0058


	//----- nvinfo : EIATTR_SW_WAR
	.align		4
.L_45:
        /*0164*/ 	.byte	0x04, 0x36
        /*0166*/ 	.short	(.L_47 - .L_46)
.L_46:
        /*0168*/ 	.word	0x00000008
.L_47:


//--------------------- .nv.callgraph             --------------------------
	.section	.nv.callgraph,"",@"SHT_CUDA_CALLGRAPH"
	.align	4
	.sectionentsize	8
	.align		4
        /*0000*/ 	.word	0x00000000
	.align		4
        /*0004*/ 	.word	0xffffffff
	.align		4
        /*0008*/ 	.word	0x00000000
	.align		4
        /*000c*/ 	.word	0xfffffffe
	.align		4
        /*0010*/ 	.word	0x00000000
	.align		4
        /*0014*/ 	.word	0xfffffffd
	.align		4
        /*0018*/ 	.word	0x00000000
	.align		4
        /*001c*/ 	.word	0xfffffffc


//--------------------- .nv.constant4             --------------------------
	.section	.nv.constant4,"a",@progbits
	.align	8
	.align		8
.nv.constant4:
        /*0000*/ 	.dword	_$_str
	.align		8
        /*0008*/ 	.dword	_$_str_$_2


//--------------------- .text.triton_per_fused__native_batch_norm_legit__native_batch_norm_legit_no_training_add_mul_0 --------------------------
	.section	.text.triton_per_fused__native_batch_norm_legit__native_batch_norm_legit_no_training_add_mul_0,"ax",@progbits
	.sectionflags	@"SHF_BARRIERS=1"
	.align	128
        .global         triton_per_fused__native_batch_norm_legit__native_batch_norm_legit_no_training_add_mul_0
        .type           triton_per_fused__native_batch_norm_legit__native_batch_norm_legit_no_training_add_mul_0,@function
        .size           triton_per_fused__native_batch_norm_legit__native_batch_norm_legit_no_training_add_mul_0,(.L_x_1 - triton_per_fused__native_batch_norm_legit__native_batch_norm_legit_no_training_add_mul_0)
        .other          triton_per_fused__native_batch_norm_legit__native_batch_norm_legit_no_training_add_mul_0,@"STO_CUDA_ENTRY STV_DEFAULT"
triton_per_fused__native_batch_norm_legit__native_batch_norm_legit_no_training_add_mul_0:
.text.triton_per_fused__native_batch_norm_legit__native_batch_norm_legit_no_training_add_mul_0:
[----:B------:R-:W0:Y:S01]  /*0000*/  LDC R1, c[0x0][0x28] ;  /* 0x00000a00ff017b82 */ /* 0x000e220000000800 */
[----:B------:R-:W1:Y:S07]  /*0010*/  S2R R16, SR_TID.X ;  /* 0x0000000000107919 */ /* 0x000e6e0000002100 */
[----:B------:R-:W2:Y:S01]  /*0020*/  LDC.64 R14, c[0x0][0x230] ;  /* 0x00008c00ff0e7b82 */ /* 0x000ea20000000a00 */
[----:B------:R-:W-:Y:S01]  /*0030*/  ULDC.64 UR6, c[0x0][0x208] ;  /* 0x0000820000067ab9 */ /* 0x000fe20000000a00 */
[----:B------:R-:W3:Y:S06]  /*0040*/  S2R R2, SR_CTAID.X ;  /* 0x0000000000027919 */ /* 0x000eec0000002500 */
[----:B------:R-:W4:Y:S08]  /*0050*/  LDC.64 R12, c[0x0][0x220] ;  /* 0x00008800ff0c7b82 */ /* 0x000f300000000a00 */
[----:B------:R-:W5:Y:S08]  /*0060*/  LDC.64 R18, c[0x0][0x228] ;  /* 0x00008a00ff127b82 */ /* 0x000f700000000a00 */
[----:B------:R-:W5:Y:S01]  /*0070*/  LDC.64 R8, c[0x0][0x238] ;  /* 0x00008e00ff087b82 */ /* 0x000f620000000a00 */
[----:B-1----:R-:W-:-:S07]  /*0080*/  SHF.R.U32.HI R11, RZ, 0x4, R16 ;  /* 0x00000004ff0b7819 */ /* 0x002fce0000011610 */
[----:B------:R-:W1:Y:S01]  /*0090*/  LDC.64 R6, c[0x0][0x240] ;  /* 0x00009000ff067b82 */ /* 0x000e620000000a00 */
[----:B------:R-:W-:-:S05]  /*00a0*/  SGXT.U32 R11, R11, 0x2 ;  /* 0x000000020b0b781a */ /* 0x000fca0000000000 */
[----:B--2---:R-:W-:-:S05]  /*00b0*/  IMAD.WIDE.U32 R14, R11, 0x4, R14 ;  /* 0x000000040b0e7825 */ /* 0x004fca00078e000e */
[----:B------:R5:W2:Y:S01]  /*00c0*/  LDG.E.EL R17, desc[UR6][R14.64] ;  /* 0x000000060e117981 */ /* 0x000aa2000c2e1900 */
[----:B------:R-:W-:Y:S01]  /*00d0*/  LOP3.LUT R3, R16, 0x3f, RZ, 0xc0, !PT ;  /* 0x0000003f10037812 */ /* 0x000fe200078ec0ff */
[----:B------:R-:W-:Y:S01]  /*00e0*/  HFMA2.MMA R10, -RZ, RZ, 0, 0 ;  /* 0x00000000ff0a7435 */ /* 0x000fe200000001ff */
[C---:B---3--:R-:W-:Y:S02]  /*00f0*/  ISETP.GE.AND P1, PT, R2.reuse, 0x4, PT ;  /* 0x000000040200780c */ /* 0x048fe40003f26270 */
[----:B------:R-:W-:-:S05]  /*0100*/  LEA R0, R2, R3, 0x6 ;  /* 0x0000000302007211 */ /* 0x000fca00078e30ff */
[----:B----4-:R-:W-:-:S04]  /*0110*/  IMAD.WIDE R12, R0, 0x4, R12 ;  /* 0x00000004000c7825 */ /* 0x010fc800078e020c */
[C---:B-----5:R-:W-:Y:S02]  /*0120*/  IMAD.WIDE.U32 R14, R11.reuse, 0x4, R18 ;  /* 0x000000040b0e7825 */ /* 0x060fe400078e0012 */
[----:B------:R3:W4:Y:S02]  /*0130*/  @!P1 LDG.E R10, desc[UR6][R12.64] ;  /* 0x000000060c0a9981 */ /* 0x000724000c1e1900 */
[C---:B0-----:R-:W-:Y:S02]  /*0140*/  IMAD.WIDE.U32 R8, R11.reuse, 0x4, R8 ;  /* 0x000000040b087825 */ /* 0x041fe400078e0008 */
[----:B------:R-:W5:Y:S02]  /*0150*/  LDG.E.EL R15, desc[UR6][R14.64] ;  /* 0x000000060e0f7981 */ /* 0x000f64000c2e1900 */
[----:B-1----:R-:W-:Y:S02]  /*0160*/  IMAD.WIDE.U32 R6, R11, 0x4, R6 ;  /* 0x000000040b067825 */ /* 0x002fe400078e0006 */
[----:B------:R0:W5:Y:S04]  /*0170*/  LDG.E.EL R8, desc[UR6][R8.64] ;  /* 0x0000000608087981 */ /* 0x000168000c2e1900 */
[----:B------:R-:W5:Y:S01]  /*0180*/  LDG.E.EL R7, desc[UR6][R6.64] ;  /* 0x0000000606077981 */ /* 0x000f62000c2e1900 */
[----:B---3--:R-:W-:Y:S01]  /*0190*/  MOV R12, 0x3e800000 ;  /* 0x3e800000000c7802 */ /* 0x008fe20000000f00 */
[----:B------:R-:W1:Y:S01]  /*01a0*/  S2UR UR5, SR_CgaCtaId ;  /* 0x00000000000579c3 */ /* 0x000e620000008800 */
[----:B------:R-:W-:Y:S01]  /*01b0*/  UMOV UR4, 0x400 ;  /* 0x0000040000047882 */ /* 0x000fe20000000000 */
[----:B------:R-:W-:Y:S01]  /*01c0*/  ISETP.GE.AND P3, PT, R16, 0x2, PT ;  /* 0x000000021000780c */ /* 0x000fe20003f66270 */
[----:B-1----:R-:W-:Y:S01]  /*01d0*/  UPRMT UR4, UR5, 0x654, UR4 ;  /* 0x0000065405047896 */ /* 0x002fe20008000004 */
[----:B--2---:R-:W-:-:S04]  /*01e0*/  FADD R17, R17, 9.9999997473787516356e-06 ;  /* 0x3727c5ac11117421 */ /* 0x004fc80000000000 */
[----:B------:R-:W1:Y:S01]  /*01f0*/  MUFU.SQRT R11, R17 ;  /* 0x00000011000b7308 */ /* 0x000e620000002000 */
[----:B----4-:R-:W-:Y:S02]  /*0200*/  SEL R10, R10, RZ, !P1 ;  /* 0x000000ff0a0a7207 */ /* 0x010fe40004800000 */
[C---:B-1----:R-:W-:Y:S02]  /*0210*/  FSETP.GT.AND P0, PT, R11.reuse, 8.50705917302346158658e+37, PT ;  /* 0x7e8000000b00780b */ /* 0x042fe40003f04000 */
[----:B------:R-:W-:Y:S01]  /*0220*/  FSETP.GEU.AND P2, PT, R11, 1.175494350822287508e-38, PT ;  /* 0x008000000b00780b */ /* 0x000fe20003f4e000 */
[----:B-----5:R-:W-:Y:S01]  /*0230*/  FADD R10, R10, -R15 ;  /* 0x8000000f0a0a7221 */ /* 0x020fe20000000000 */
[----:B------:R-:W-:-:S09]  /*0240*/  FSEL R12, R12, 1, P0 ;  /* 0x3f8000000c0c7808 */ /* 0x000fd20000000000 */
[----:B------:R-:W-:Y:S02]  /*0250*/  @P0 FMUL R11, R11, 0.25 ;  /* 0x3e8000000b0b0820 */ /* 0x000fe40000400000 */
[----:B------:R-:W-:Y:S02]  /*0260*/  @!P2 FMUL R12, R12, 16777216 ;  /* 0x4b8000000c0ca820 */ /* 0x000fe40000400000 */
[----:B------:R-:W-:Y:S01]  /*0270*/  @!P2 FMUL R11, R11, 16777216 ;  /* 0x4b8000000b0ba820 */ /* 0x000fe20000400000 */
[----:B------:R-:W-:-:S05]  /*0280*/  LOP3.LUT P2, RZ, R16, 0x1f, RZ, 0xc0, !PT ;  /* 0x0000001f10ff7812 */ /* 0x000fca000784c0ff */
[----:B------:R-:W0:Y:S02]  /*0290*/  MUFU.RCP R11, R11 ;  /* 0x0000000b000b7308 */ /* 0x000e240000001000 */
[----:B0-----:R-:W-:-:S04]  /*02a0*/  FMUL R9, R11, R12 ;  /* 0x0000000c0b097220 */ /* 0x001fc80000400000 */
[----:B------:R-:W-:-:S04]  /*02b0*/  FMUL R9, R10, R9 ;  /* 0x000000090a097220 */ /* 0x000fc80000400000 */
[----:B------:R-:W-:-:S05]  /*02c0*/  FFMA R8, R8, R9, R7 ;  /* 0x0000000908087223 */ /* 0x000fca0000000007 */
[----:B------:R-:W-:-:S05]  /*02d0*/  FSEL R6, R8, RZ, !P1 ;  /* 0x000000ff08067208 */ /* 0x000fca0004800000 */
[----:B------:R-:W0:Y:S02]  /*02e0*/  SHFL.BFLY PT, R7, R6, 0x10, 0x1f ;  /* 0x0e001f0006077f89 */ /* 0x000e2400000e0000 */
[----:B0-----:R-:W-:-:S05]  /*02f0*/  FADD R9, R6, R7 ;  /* 0x0000000706097221 */ /* 0x001fca0000000000 */
[----:B------:R-:W0:Y:S02]  /*0300*/  SHFL.BFLY PT, R10, R9, 0x8, 0x1f ;  /* 0x0d001f00090a7f89 */ /* 0x000e2400000e0000 */
[----:B0-----:R-:W-:Y:S01]  /*0310*/  FADD R10, R9, R10 ;  /* 0x0000000a090a7221 */ /* 0x001fe20000000000 */
[----:B------:R-:W-:-:S04]  /*0320*/  SHF.R.U32.HI R9, RZ, 0x3, R16 ;  /* 0x00000003ff097819 */ /* 0x000fc80000011610 */
[----:B------:R-:W0:Y:S02]  /*0330*/  SHFL.BFLY PT, R7, R10, 0x4, 0x1f ;  /* 0x0c801f000a077f89 */ /* 0x000e2400000e0000 */
[----:B0-----:R-:W-:Y:S01]  /*0340*/  FADD R11, R10, R7 ;  /* 0x000000070a0b7221 */ /* 0x001fe20000000000 */
[----:B------:R-:W-:Y:S01]  /*0350*/  LEA R10, R16, UR4, 0x2 ;  /* 0x00000004100a7c11 */ /* 0x000fe2000f8e10ff */
[----:B------:R-:W0:Y:S03]  /*0360*/  LDC.64 R6, c[0x0][0x250] ;  /* 0x00009400ff067b82 */ /* 0x000e260000000a00 */
[----:B------:R-:W1:Y:S04]  /*0370*/  SHFL.BFLY PT, R12, R11, 0x2, 0x1f ;  /* 0x0c401f000b0c7f89 */ /* 0x000e6800000e0000 */
[----:B0-----:R-:W2:Y:S01]  /*0380*/  LDG.E R6, desc[UR6][R6.64] ;  /* 0x0000000606067981 */ /* 0x001ea2000c1e1900 */
[----:B-1----:R-:W-:Y:S01]  /*0390*/  FADD R14, R11, R12 ;  /* 0x0000000c0b0e7221 */ /* 0x002fe20000000000 */
[----:B------:R-:W-:Y:S01]  /*03a0*/  LOP3.LUT R11, R9, 0x4, RZ, 0xc0, !PT ;  /* 0x00000004090b7812 */ /* 0x000fe200078ec0ff */
[----:B------:R-:W0:Y:S03]  /*03b0*/  LDC.64 R12, c[0x0][0x248] ;  /* 0x00009200ff0c7b82 */ /* 0x000e260000000a00 */
[----:B------:R-:W1:Y:S04]  /*03c0*/  SHFL.BFLY PT, R15, R14, 0x1, 0x1f ;  /* 0x0c201f000e0f7f89 */ /* 0x000e6800000e0000 */
[----:B0-----:R0:W2:Y:S01]  /*03d0*/  LDG.E R9, desc[UR6][R12.64] ;  /* 0x000000060c097981 */ /* 0x0010a2000c1e1900 */
[----:B-1----:R-:W-:-:S05]  /*03e0*/  FADD R18, R14, R15 ;  /* 0x0000000f0e127221 */ /* 0x002fca0000000000 */
[----:B------:R-:W-:Y:S01]  /*03f0*/  @!P2 STS [R11+UR4], R18 ;  /* 0x000000120b00a988 */ /* 0x000fe20008000804 */
[----:B------:R-:W-:Y:S06]  /*0400*/  BAR.SYNC.DEFER_BLOCKING 0x0 ;  /* 0x0000000000007b1d */ /* 0x000fec0000010000 */
[----:B------:R-:W1:Y:S01]  /*0410*/  @!P3 LDS R5, [R10] ;  /* 0x000000000a05b984 */ /* 0x000e620000000800 */
[----:B------:R-:W-:-:S04]  /*0420*/  LOP3.LUT R15, R16, 0x1, RZ, 0xc0, !PT ;  /* 0x00000001100f7812 */ /* 0x000fc800078ec0ff */
[----:B------:R-:W-:-:S04]  /*0430*/  ISETP.NE.U32.AND P0, PT, R15, 0x1, PT ;  /* 0x000000010f00780c */ /* 0x000fc80003f05070 */
[----:B------:R-:W-:Y:S01]  /*0440*/  ISETP.LT.AND P0, PT, R16, 0x2, P0 ;  /* 0x000000021000780c */ /* 0x000fe20000701270 */
[----:B-1----:R-:W1:Y:S02]  /*0450*/  SHFL.BFLY PT, R14, R5, 0x1, 0x1f ;  /* 0x0c201f00050e7f89 */ /* 0x002e6400000e0000 */
[----:B-1----:R-:W-:-:S10]  /*0460*/  FADD R15, R5, R14 ;  /* 0x0000000e050f7221 */ /* 0x002fd40000000000 */
[----:B------:R-:W-:Y:S01]  /*0470*/  @P0 STS [R10], R15 ;  /* 0x0000000f0a000388 */ /* 0x000fe20000000800 */
[----:B------:R-:W-:Y:S06]  /*0480*/  BAR.SYNC.DEFER_BLOCKING 0x0 ;  /* 0x0000000000007b1d */ /* 0x000fec0000010000 */
[----:B0-----:R-:W0:Y:S02]  /*0490*/  LDS R12, [UR4] ;  /* 0x00000004ff0c7984 */ /* 0x001e240008000800 */
[----:B0-----:R-:W-:-:S04]  /*04a0*/  FMUL R7, R12, 0.015625 ;  /* 0x3c8000000c077820 */ /* 0x001fc80000400000 */
[----:B------:R-:W-:-:S04]  /*04b0*/  FADD R8, R8, -R7 ;  /* 0x8000000708087221 */ /* 0x000fc80000000000 */
[----:B------:R-:W-:-:S05]  /*04c0*/  FMUL R12, R8, R8 ;  /* 0x00000008080c7220 */ /* 0x000fca0000400000 */
[----:B------:R-:W-:-:S05]  /*04d0*/  FSEL R12, R12, RZ, !P1 ;  /* 0x000000ff0c0c7208 */ /* 0x000fca0004800000 */
[----:B------:R-:W0:Y:S02]  /*04e0*/  SHFL.BFLY PT, R5, R12, 0x10, 0x1f ;  /* 0x0e001f000c057f89 */ /* 0x000e2400000e0000 */
[----:B0-----:R-:W-:-:S05]  /*04f0*/  FADD R5, R12, R5 ;  /* 0x000000050c057221 */ /* 0x001fca0000000000 */
[----:B------:R-:W0:Y:S02]  /*0500*/  SHFL.BFLY PT, R14, R5, 0x8, 0x1f ;  /* 0x0d001f00050e7f89 */ /* 0x000e2400000e0000 */
[----:B0-----:R-:W-:-:S05]  /*0510*/  FADD R14, R5, R14 ;  /* 0x0000000e050e7221 */ /* 0x001fca0000000000 */
[----:B------:R-:W0:Y:S02]  /*0520*/  SHFL.BFLY PT, R13, R14, 0x4, 0x1f ;  /* 0x0c801f000e0d7f89 */ /* 0x000e2400000e0000 */
[----:B0-----:R-:W-:Y:S01]  /*0530*/  FADD R13, R14, R13 ;  /* 0x0000000d0e0d7221 */ /* 0x001fe20000000000 */
[----:B------:R-:W-:Y:S06]  /*0540*/  BAR.SYNC.DEFER_BLOCKING 0x0 ;  /* 0x0000000000007b1d */ /* 0x000fec0000010000 */
[----:B------:R-:W0:Y:S02]  /*0550*/  SHFL.BFLY PT, R16, R13, 0x2, 0x1f ;  /* 0x0c401f000d107f89 */ /* 0x000e2400000e0000 */
[----:B0-----:R-:W-:-:S02]  /*0560*/  FADD R16, R13, R16 ;  /* 0x000000100d107221 */ /* 0x001fc40000000000 */
[----:B------:R-:W0:Y:S03]  /*0570*/  LDC.64 R12, c[0x0][0x218] ;  /* 0x00008600ff0c7b82 */ /* 0x000e260000000a00 */
[----:B------:R-:W1:Y:S02]  /*0580*/  SHFL.BFLY PT, R15, R16, 0x1, 0x1f ;  /* 0x0c201f00100f7f89 */ /* 0x000e6400000e0000 */
[----:B-1----:R-:W-:-:S03]  /*0590*/  FADD R18, R16, R15 ;  /* 0x0000000f10127221 */ /* 0x002fc60000000000 */
[----:B------:R-:W1:Y:S02]  /*05a0*/  LDC.64 R16, c[0x0][0x210] ;  /* 0x00008400ff107b82 */ /* 0x000e640000000a00 */
[----:B------:R-:W-:Y:S06]  /*05b0*/  @!P2 STS [R11+UR4], R18 ;  /* 0x000000120b00a988 */ /* 0x000fec0008000804 */
[----:B------:R-:W-:Y:S06]  /*05c0*/  BAR.SYNC.DEFER_BLOCKING 0x0 ;  /* 0x0000000000007b1d */ /* 0x000fec0000010000 */
[----:B------:R-:W3:Y:S04]  /*05d0*/  @!P3 LDS R4, [R10] ;  /* 0x000000000a04b984 */ /* 0x000ee80000000800 */
[----:B---3--:R-:W3:Y:S02]  /*05e0*/  SHFL.BFLY PT, R5, R4, 0x1, 0x1f ;  /* 0x0c201f0004057f89 */ /* 0x008ee400000e0000 */
[----:B---3--:R-:W-:-:S05]  /*05f0*/  FADD R5, R4, R5 ;  /* 0x0000000504057221 */ /* 0x008fca0000000000 */
[----:B------:R-:W-:Y:S01]  /*0600*/  @P0 STS [R10], R5 ;  /* 0x000000050a000388 */ /* 0x000fe20000000800 */
[----:B------:R-:W-:Y:S06]  /*0610*/  BAR.SYNC.DEFER_BLOCKING 0x0 ;  /* 0x0000000000007b1d */ /* 0x000fec0000010000 */
[----:B------:R-:W3:Y:S01]  /*0620*/  LDS R14, [UR4] ;  /* 0x00000004ff0e7984 */ /* 0x000ee20008000800 */
[----:B------:R-:W-:Y:S01]  /*0630*/  HFMA2.MMA R15, -RZ, RZ, 1.125, 0 ;  /* 0x3c800000ff0f7435 */ /* 0x000fe200000001ff */
[----:B------:R-:W-:Y:S01]  /*0640*/  BAR.SYNC.DEFER_BLOCKING 0x0 ;  /* 0x0000000000007b1d */ /* 0x000fe20000010000 */
[----:B------:R-:W-:Y:S01]  /*0650*/  ISETP.EQ.AND P0, PT, R3, RZ, !P1 ;  /* 0x000000ff0300720c */ /* 0x000fe20004f02270 */
[----:B-1----:R-:W-:-:S04]  /*0660*/  IMAD.WIDE R16, R2, 0x4, R16 ;  /* 0x0000000402107825 */ /* 0x002fc800078e0210 */
[----:B0-----:R-:W-:-:S04]  /*0670*/  IMAD.WIDE R12, R0, 0x4, R12 ;  /* 0x00000004000c7825 */ /* 0x001fc800078e020c */
[----:B---3--:R-:W-:Y:S02]  /*0680*/  FFMA R11, R14, R15, 9.9999997473787516356e-06 ;  /* 0x3727c5ac0e0b7423 */ /* 0x008fe4000000000f */
[----:B------:R-:W0:Y:S04]  /*0690*/  LDC.64 R14, c[0x0][0x258] ;  /* 0x00009600ff0e7b82 */ /* 0x000e280000000a00 */
[----:B------:R-:W1:Y:S02]  /*06a0*/  MUFU.RSQ R11, R11 ;  /* 0x0000000b000b7308 */ /* 0x000e640000001400 */
[----:B-1----:R-:W-:-:S04]  /*06b0*/  FMUL R8, R8, R11 ;  /* 0x0000000b08087220 */ /* 0x002fc80000400000 */
[----:B--2---:R-:W-:Y:S01]  /*06c0*/  FFMA R9, R9, R8, R6 ;  /* 0x0000000809097223 */ /* 0x004fe20000000006 */
[----:B------:R1:W-:Y:S01]  /*06d0*/  @P0 STG.E desc[UR6][R16.64], R11 ;  /* 0x0000000b10000986 */ /* 0x0003e2000c101906 */
[----:B0-----:R-:W-:-:S03]  /*06e0*/  IMAD.WIDE R14, R2, 0x4, R14 ;  /* 0x00000004020e7825 */ /* 0x001fc600078e020e */
[----:B------:R1:W-:Y:S01]  /*06f0*/  @!P1 STG.E desc[UR6][R12.64], R9 ;  /* 0x000000090c009986 */ /* 0x0003e2000c101906 */
[----:B------:R-:W-:Y:S05]  /*0700*/  @!P0 EXIT ;  /* 0x000000000000894d */ /* 0x000fea0003800000 */
[----:B------:R-:W-:Y:S01]  /*0710*/  STG.E desc[UR6][R14.64], R7 ;  /* 0x000000070e007986 */ /* 0x000fe2000c101906 */
[----:B------:R-:W-:Y:S05]  /*0720*/  EXIT ;  /* 0x000000000000794d */ /* 0x000fea0003800000 */
.L_x_0:
[----:B------:R-:W-:-:S00]  /*0730*/  BRA `(.L_x_0) ;  /* 0xfffffffc00fc7947 */ /* 0x000fc0000383ffff */
[----:B------:R-:W-:-:S00]  /*0740*/  NOP ;  /* 0x0000000000007918 */ /* 0x000fc00000000000 */
        /* <DEDUP_REMOVED lines=11> */
.L_x_1:


//--------------------- .nv.global.init           --------------------------
	.section	.nv.global.init,"aw",@progbits
.nv.global.init:
	.type		_$_str,@object
	.size		_$_str,(_$_str_$_2 - _$_str)
_$_str:
        /*0000*/ 	.byte	0x5f, 0x5f, 0x43, 0x55, 0x44, 0x41, 0x5f, 0x46, 0x54, 0x5a, 0x00
	.type		_$_str_$_2,@object
	.size		_$_str_$_2,(.L_1 - _$_str_$_2)
_$_str_$_2:
        /*000b*/ 	.byte	0x5f, 0x5f, 0x43, 0x55, 0x44, 0x41, 0x5f, 0x50, 0x52, 0x45, 0x43, 0x5f, 0x53, 0x51, 0x52, 0x54
        /*001b*/ 	.byte	0x00
.L_1:


//--------------------- .nv.shared.triton_per_fused__native_batch_norm_legit__native_batch_norm_legit_no_training_add_mul_0 --------------------------
	.section	.nv.shared.triton_per_fused__native_batch_norm_legit__native_batch_norm_legit_no_training_add_mul_0,"aw",@nobits
	.sectionflags	@""
	.align	16
	.zero		1024


//--------------------- .nv.constant0.triton_per_fused__native_batch_norm_legit__native_batch_norm_legit_no_training_add_mul_0 --------------------------
	.section	.nv.constant0.triton_per_fused__native_batch_norm_legit__native_batch_norm_legit_no_training_add_mul_0,"a",@progbits
	.sectionflags	@""
	.align	4
.nv.constant0.triton_per_fused__native_batch_norm_legit__native_batch_norm_legit_no_training_add_mul_0:
	.zero		616
